//
// Generated by NVIDIA NVVM Compiler
//
// Compiler Build ID: CL-36424714
// Cuda compilation tools, release 13.0, V13.0.88
// Based on NVVM 20.0.0
//

.version 9.0
.target sm_100
.address_size 64

	// .globl	_Z15scanBlockKernelPiS_i
.extern .shared .align 16 .b8 temp[];

.visible .entry _Z15scanBlockKernelPiS_i(
	.param .u64 .ptr .align 1 _Z15scanBlockKernelPiS_i_param_0,
	.param .u64 .ptr .align 1 _Z15scanBlockKernelPiS_i_param_1,
	.param .u32 _Z15scanBlockKernelPiS_i_param_2
)
{
	.reg .pred 	%p<10>;
	.reg .b32 	%r<55>;
	.reg .b64 	%rd<9>;

	ld.param.u64 	%rd1, [_Z15scanBlockKernelPiS_i_param_0];
	ld.param.u64 	%rd2, [_Z15scanBlockKernelPiS_i_param_1];
	ld.param.u32 	%r16, [_Z15scanBlockKernelPiS_i_param_2];
	mov.u32 	%r1, %tid.x;
	mov.u32 	%r17, %ctaid.x;
	mov.u32 	%r2, %ntid.x;
	mad.lo.s32 	%r3, %r17, %r2, %r1;
	setp.ge.s32 	%p1, %r3, %r16;
	shl.b32 	%r18, %r1, 2;
	mov.u32 	%r19, temp;
	add.s32 	%r4, %r19, %r18;
	@%p1 bra 	$L__BB0_2;
	cvta.to.global.u64 	%rd3, %rd1;
	mul.wide.s32 	%rd4, %r3, 4;
	add.s64 	%rd5, %rd3, %rd4;
	ld.global.u32 	%r21, [%rd5];
	st.shared.u32 	[%r4], %r21;
	bra.uni 	$L__BB0_3;
$L__BB0_2:
	mov.b32 	%r20, 0;
	st.shared.u32 	[%r4], %r20;
$L__BB0_3:
	barrier.sync 	0;
	setp.lt.u32 	%p2, %r2, 2;
	mov.b32 	%r52, 1;
	@%p2 bra 	$L__BB0_8;
	shl.b32 	%r24, %r1, 1;
	or.b32  	%r5, %r24, 1;
	mov.b32 	%r52, 1;
	mov.u32 	%r50, %r2;
$L__BB0_5:
	shr.u32 	%r8, %r50, 1;
	barrier.sync 	0;
	setp.ge.u32 	%p3, %r1, %r8;
	@%p3 bra 	$L__BB0_7;
	mul.lo.s32 	%r25, %r52, %r5;
	shl.b32 	%r26, %r25, 2;
	add.s32 	%r28, %r19, %r26;
	ld.shared.u32 	%r29, [%r28+-4];
	shl.b32 	%r30, %r52, 2;
	add.s32 	%r31, %r28, %r30;
	ld.shared.u32 	%r32, [%r31+-4];
	add.s32 	%r33, %r32, %r29;
	st.shared.u32 	[%r31+-4], %r33;
$L__BB0_7:
	shl.b32 	%r52, %r52, 1;
	setp.gt.u32 	%p4, %r50, 3;
	mov.u32 	%r50, %r8;
	@%p4 bra 	$L__BB0_5;
$L__BB0_8:
	setp.ne.s32 	%p5, %r1, 0;
	@%p5 bra 	$L__BB0_10;
	shl.b32 	%r34, %r2, 2;
	add.s32 	%r36, %r19, %r34;
	mov.b32 	%r37, 0;
	st.shared.u32 	[%r36+-4], %r37;
$L__BB0_10:
	barrier.sync 	0;
	setp.lt.u32 	%p6, %r2, 2;
	@%p6 bra 	$L__BB0_15;
	shl.b32 	%r39, %r1, 1;
	or.b32  	%r11, %r39, 1;
	mov.b32 	%r53, 1;
$L__BB0_12:
	shr.u32 	%r52, %r52, 1;
	barrier.sync 	0;
	setp.ge.u32 	%p7, %r1, %r53;
	@%p7 bra 	$L__BB0_14;
	mul.lo.s32 	%r40, %r52, %r11;
	shl.b32 	%r41, %r40, 2;
	add.s32 	%r43, %r19, %r41;
	ld.shared.u32 	%r44, [%r43+-4];
	shl.b32 	%r45, %r52, 2;
	add.s32 	%r46, %r43, %r45;
	ld.shared.u32 	%r47, [%r46+-4];
	st.shared.u32 	[%r43+-4], %r47;
	add.s32 	%r48, %r47, %r44;
	st.shared.u32 	[%r46+-4], %r48;
$L__BB0_14:
	shl.b32 	%r53, %r53, 1;
	setp.lt.u32 	%p8, %r53, %r2;
	@%p8 bra 	$L__BB0_12;
$L__BB0_15:
	setp.ge.s32 	%p9, %r3, %r16;
	barrier.sync 	0;
	@%p9 bra 	$L__BB0_17;
	ld.shared.u32 	%r49, [%r4];
	cvta.to.global.u64 	%rd6, %rd2;
	mul.wide.s32 	%rd7, %r3, 4;
	add.s64 	%rd8, %rd6, %rd7;
	st.global.u32 	[%rd8], %r49;
$L__BB0_17:
	ret;

}


// ===== COMPILED SASS (sm_100) =====

	.target	sm_100

	.elftype	@"ET_EXEC"


//--------------------- .note.nv.tkinfo           --------------------------
	.section	.note.nv.tkinfo,"",@"SHT_NOTE"
	.sectionflags	@"SHF_NOTE_NV_TKINFO"
	.tkinfo
        /*0018*/ 	.word	0x00000002
        /*0030*/ 	.string	""
        /*0030*/ 	.string	"ptxas"
        /*0030*/ 	.string	"Cuda compilation tools, release 13.0, V13.0.88"
        /*0030*/ 	.string	"Build cuda_13.0.r13.0/compiler.36424714_0"
        /*0030*/ 	.string	"-arch sm_100 -m 64 "



//--------------------- .note.nv.cuinfo           --------------------------
	.section	.note.nv.cuinfo,"",@"SHT_NOTE"
	.sectionflags	@"SHF_NOTE_NV_CUINFO"
        /*0018*/ 	.short	0x0002
        /*001a*/ 	.short	0x0064
        /*001c*/ 	.short	0x0082
	.zero		2


//--------------------- .nv.info                  --------------------------
	.section	.nv.info,"",@"SHT_CUDA_INFO"
	.align	4


	//----- nvinfo : EIATTR_REGCOUNT
	.align		4
        /*0000*/ 	.byte	0x04, 0x2f
        /*0002*/ 	.short	(.L_1 - .L_0)
	.align		4
.L_0:
        /*0004*/ 	.word	index@(_Z15scanBlockKernelPiS_i)
        /*0008*/ 	.word	0x00000010


	//----- nvinfo : EIATTR_FRAME_SIZE
	.align		4
.L_1:
        /*000c*/ 	.byte	0x04, 0x11
        /*000e*/ 	.short	(.L_3 - .L_2)
	.align		4
.L_2:
        /*0010*/ 	.word	index@(_Z15scanBlockKernelPiS_i)
        /*0014*/ 	.word	0x00000000


	//----- nvinfo : EIATTR_MIN_STACK_SIZE
	.align		4
.L_3:
        /*0018*/ 	.byte	0x04, 0x12
        /*001a*/ 	.short	(.L_5 - .L_4)
	.align		4
.L_4:
        /*001c*/ 	.word	index@(_Z15scanBlockKernelPiS_i)
        /*0020*/ 	.word	0x00000000
.L_5:


//--------------------- .nv.compat                --------------------------
	.section	.nv.compat,"",@"SHT_CUDA_COMPAT_INFO"
	.align	4
        /*0000*/ 	.byte	0x02, 0x09, 0x00, 0x00, 0x02, 0x02, 0x01, 0x00, 0x02, 0x05, 0x05, 0x00, 0x03, 0x07, 0x01, 0x01
        /*0010*/ 	.byte	0x02, 0x03, 0x00, 0x00, 0x02, 0x06, 0x01, 0x00, 0x04, 0x0b, 0x08, 0x00, 0x09, 0x00, 0x00, 0x00
        /*0020*/ 	.byte	0x00, 0x00, 0x00, 0x00


//--------------------- .nv.info._Z15scanBlockKernelPiS_i --------------------------
	.section	.nv.info._Z15scanBlockKernelPiS_i,"",@"SHT_CUDA_INFO"
	.sectionflags	@""
	.align	4


	//----- nvinfo : EIATTR_CUDA_API_VERSION
	.align		4
        /*0000*/ 	.byte	0x04, 0x37
        /*0002*/ 	.short	(.L_7 - .L_6)
.L_6:
        /*0004*/ 	.word	0x00000082


	//----- nvinfo : EIATTR_KPARAM_INFO
	.align		4
.L_7:
        /*0008*/ 	.byte	0x04, 0x17
        /*000a*/ 	.short	(.L_9 - .L_8)
.L_8:
        /*000c*/ 	.word	0x00000000
        /*0010*/ 	.short	0x0002
        /*0012*/ 	.short	0x0010
        /*0014*/ 	.byte	0x00, 0xf0, 0x11, 0x00


	//----- nvinfo : EIATTR_KPARAM_INFO
	.align		4
.L_9:
        /*0018*/ 	.byte	0x04, 0x17
        /*001a*/ 	.short	(.L_11 - .L_10)
.L_10:
        /*001c*/ 	.word	0x00000000
        /*0020*/ 	.short	0x0001
        /*0022*/ 	.short	0x0008
        /*0024*/ 	.byte	0x00, 0xf5, 0x21, 0x00


	//----- nvinfo : EIATTR_KPARAM_INFO
	.align		4
.L_11:
        /*0028*/ 	.byte	0x04, 0x17
        /*002a*/ 	.short	(.L_13 - .L_12)
.L_12:
        /*002c*/ 	.word	0x00000000
        /*0030*/ 	.short	0x0000
        /*0032*/ 	.short	0x0000
        /*0034*/ 	.byte	0x00, 0xf5, 0x21, 0x00


	//----- nvinfo : EIATTR_SPARSE_MMA_MASK
	.align		4
.L_13:
        /*0038*/ 	.byte	0x03, 0x50
        /*003a*/ 	.short	0x0000


	//----- nvinfo : EIATTR_MAXREG_COUNT
	.align		4
        /*003c*/ 	.byte	0x03, 0x1b
        /*003e*/ 	.short	0x00ff


	//----- nvinfo : EIATTR_NUM_BARRIERS
	.align		4
        /*0040*/ 	.byte	0x02, 0x4c
        /*0042*/ 	.byte	0x01
	.zero		1


	//----- nvinfo : EIATTR_MERCURY_ISA_VERSION
	.align		4
        /*0044*/ 	.byte	0x03, 0x5f
        /*0046*/ 	.short	0x0101


	//----- nvinfo : EIATTR_COOP_GROUP_MASK_REGIDS
	.align		4
        /*0048*/ 	.byte	0x04, 0x29
        /*004a*/ 	.short	(.L_15 - .L_14)


	//   ....[0]....
.L_14:
        /*004c*/ 	.word	0xffffffff


	//   ....[1]....
        /*0050*/ 	.word	0xffffffff


	//   ....[2]....
        /*0054*/ 	.word	0xffffffff


	//   ....[3]....
        /*0058*/ 	.word	0xffffffff


	//   ....[4]....
        /*005c*/ 	.word	0xffffffff


	//----- nvinfo : EIATTR_COOP_GROUP_INSTR_OFFSETS
	.align		4
.L_15:
        /*0060*/ 	.byte	0x04, 0x28
        /*0062*/ 	.short	(.L_17 - .L_16)


	//   ....[0]....
.L_16:
        /*0064*/ 	.word	0x00000140


	//   ....[1]....
        /*0068*/ 	.word	0x000001a0


	//   ....[2]....
        /*006c*/ 	.word	0x000002a0


	//   ....[3]....
        /*0070*/ 	.word	0x000002e0


	//   ....[4]....
        /*0074*/ 	.word	0x000003d0


	//----- nvinfo : EIATTR_VRC_CTA_INIT_COUNT
	.align		4
.L_17:
        /*0078*/ 	.byte	0x02, 0x4a
	.zero		1
	.zero		1


	//----- nvinfo : EIATTR_EXIT_INSTR_OFFSETS
	.align		4
        /*007c*/ 	.byte	0x04, 0x1c
        /*007e*/ 	.short	(.L_19 - .L_18)


	//   ....[0]....
.L_18:
        /*0080*/ 	.word	0x000003f0


	//   ....[1]....
        /*0084*/ 	.word	0x00000440


	//----- nvinfo : EIATTR_CBANK_PARAM_SIZE
	.align		4
.L_19:
        /*0088*/ 	.byte	0x03, 0x19
        /*008a*/ 	.short	0x0014


	//----- nvinfo : EIATTR_PARAM_CBANK
	.align		4
        /*008c*/ 	.byte	0x04, 0x0a
        /*008e*/ 	.short	(.L_21 - .L_20)
	.align		4
.L_20:
        /*0090*/ 	.word	index@(.nv.constant0._Z15scanBlockKernelPiS_i)
        /*0094*/ 	.short	0x0380
        /*0096*/ 	.short	0x0014


	//----- nvinfo : EIATTR_SW_WAR
	.align		4
.L_21:
        /*0098*/ 	.byte	0x04, 0x36
        /*009a*/ 	.short	(.L_23 - .L_22)
.L_22:
        /*009c*/ 	.word	0x00000008
.L_23:


//--------------------- .nv.callgraph             --------------------------
	.section	.nv.callgraph,"",@"SHT_CUDA_CALLGRAPH"
	.align	4
	.sectionentsize	8
	.align		4
        /*0000*/ 	.word	0x00000000
	.align		4
        /*0004*/ 	.word	0xffffffff
	.align		4
        /*0008*/ 	.word	0x00000000
	.align		4
        /*000c*/ 	.word	0xfffffffe
	.align		4
        /*0010*/ 	.word	0x00000000
	.align		4
        /*0014*/ 	.word	0xfffffffd
	.align		4
        /*0018*/ 	.word	0x00000000
	.align		4
        /*001c*/ 	.word	0xfffffffc


//--------------------- .text._Z15scanBlockKernelPiS_i --------------------------
	.section	.text._Z15scanBlockKernelPiS_i,"ax",@progbits
	.align	128
        .global         _Z15scanBlockKernelPiS_i
        .type           _Z15scanBlockKernelPiS_i,@function
        .size           _Z15scanBlockKernelPiS_i,(.L_x_5 - _Z15scanBlockKernelPiS_i)
        .other          _Z15scanBlockKernelPiS_i,@"STO_CUDA_ENTRY STV_DEFAULT"
_Z15scanBlockKernelPiS_i:
.text._Z15scanBlockKernelPiS_i:
[----:B------:R-:W-:Y:S01]  /*0000*/  LDC R1, c[0x0][0x37c] ;  /* 0x0000df00ff017b82 */ /* 0x000fe20000000800 */
[----:B------:R-:W0:Y:S07]  /*0010*/  S2R R10, SR_TID.X ;  /* 0x00000000000a7919 */ /* 0x000e2e0000002100 */
[----:B------:R-:W0:Y:S01]  /*0020*/  S2UR UR4, SR_CTAID.X ;  /* 0x00000000000479c3 */ /* 0x000e220000002500 */
[----:B------:R-:W1:Y:S01]  /*0030*/  LDCU UR5, c[0x0][0x390] ;  /* 0x00007200ff0577ac */ /* 0x000e620008000800 */
[----:B------:R-:W2:Y:S06]  /*0040*/  LDCU.64 UR6, c[0x0][0x358] ;  /* 0x00006b00ff0677ac */ /* 0x000eac0008000a00 */
[----:B------:R-:W0:Y:S02]  /*0050*/  LDC R11, c[0x0][0x360] ;  /* 0x0000d800ff0b7b82 */ /* 0x000e240000000800 */
[----:B0-----:R-:W-:-:S05]  /*0060*/  IMAD R0, R11, UR4, R10 ;  /* 0x000000040b007c24 */ /* 0x001fca000f8e020a */
[----:B-1----:R-:W-:-:S13]  /*0070*/  ISETP.GE.AND P1, PT, R0, UR5, PT ;  /* 0x0000000500007c0c */ /* 0x002fda000bf26270 */
[----:B------:R-:W0:Y:S02]  /*0080*/  @!P1 LDC.64 R2, c[0x0][0x380] ;  /* 0x0000e000ff029b82 */ /* 0x000e240000000a00 */
[----:B0-----:R-:W-:-:S06]  /*0090*/  @!P1 IMAD.WIDE R2, R0, 0x4, R2 ;  /* 0x0000000400029825 */ /* 0x001fcc00078e0202 */
[----:B--2---:R-:W2:Y:S01]  /*00a0*/  @!P1 LDG.E R3, desc[UR6][R2.64] ;  /* 0x0000000602039981 */ /* 0x004ea2000c1e1900 */
[----:B------:R-:W0:Y:S01]  /*00b0*/  S2UR UR5, SR_CgaCtaId ;  /* 0x00000000000579c3 */ /* 0x000e220000008800 */
[----:B------:R-:W-:Y:S01]  /*00c0*/  UMOV UR4, 0x400 ;  /* 0x0000040000047882 */ /* 0x000fe20000000000 */
[----:B------:R-:W-:Y:S01]  /*00d0*/  ISETP.GE.U32.AND P2, PT, R11, 0x2, PT ;  /* 0x000000020b00780c */ /* 0x000fe20003f46070 */
[----:B------:R-:W-:Y:S01]  /*00e0*/  IMAD.MOV.U32 R5, RZ, RZ, 0x1 ;  /* 0x00000001ff057424 */ /* 0x000fe200078e00ff */
[----:B------:R-:W-:Y:S01]  /*00f0*/  ISETP.NE.AND P0, PT, R10, RZ, PT ;  /* 0x000000ff0a00720c */ /* 0x000fe20003f05270 */
[----:B0-----:R-:W-:-:S06]  /*0100*/  ULEA UR4, UR5, UR4, 0x18 ;  /* 0x0000000405047291 */ /* 0x001fcc000f8ec0ff */
[----:B------:R-:W-:-:S05]  /*0110*/  LEA R4, R10, UR4, 0x2 ;  /* 0x000000040a047c11 */ /* 0x000fca000f8e10ff */
[----:B--2---:R0:W-:Y:S04]  /*0120*/  @!P1 STS [R4], R3 ;  /* 0x0000000304009388 */ /* 0x0041e80000000800 */
[----:B------:R0:W-:Y:S01]  /*0130*/  @P1 STS [R4], RZ ;  /* 0x000000ff04001388 */ /* 0x0001e20000000800 */
[----:B------:R-:W-:Y:S06]  /*0140*/  BAR.SYNC.DEFER_BLOCKING 0x0 ;  /* 0x0000000000007b1d */ /* 0x000fec0000010000 */
[----:B------:R-:W-:Y:S05]  /*0150*/  @!P2 BRA `(.L_x_0) ;  /* 0x000000000044a947 */ /* 0x000fea0003800000 */
[----:B------:R-:W-:Y:S01]  /*0160*/  LEA R2, R10, 0x1, 0x1 ;  /* 0x000000010a027811 */ /* 0x000fe200078e08ff */
[----:B------:R-:W-:Y:S02]  /*0170*/  IMAD.MOV.U32 R5, RZ, RZ, 0x1 ;  /* 0x00000001ff057424 */ /* 0x000fe400078e00ff */
[----:B0-----:R-:W-:-:S07]  /*0180*/  IMAD.MOV.U32 R3, RZ, RZ, R11 ;  /* 0x000000ffff037224 */ /* 0x001fce00078e000b */
.L_x_1:
[----:B------:R-:W-:Y:S01]  /*0190*/  SHF.R.U32.HI R13, RZ, 0x1, R3 ;  /* 0x00000001ff0d7819 */ /* 0x000fe20000011603 */
[----:B------:R-:W-:Y:S03]  /*01a0*/  BAR.SYNC.DEFER_BLOCKING 0x0 ;  /* 0x0000000000007b1d */ /* 0x000fe60000010000 */
[----:B------:R-:W-:-:S13]  /*01b0*/  ISETP.GE.U32.AND P1, PT, R10, R13, PT ;  /* 0x0000000d0a00720c */ /* 0x000fda0003f26070 */
[----:B------:R-:W-:-:S05]  /*01c0*/  @!P1 IMAD R6, R2, R5, RZ ;  /* 0x0000000502069224 */ /* 0x000fca00078e02ff */
[----:B------:R-:W-:-:S05]  /*01d0*/  @!P1 LEA R6, R6, UR4, 0x2 ;  /* 0x0000000406069c11 */ /* 0x000fca000f8e10ff */
[C---:B------:R-:W-:Y:S02]  /*01e0*/  @!P1 IMAD R7, R5.reuse, 0x4, R6 ;  /* 0x0000000405079824 */ /* 0x040fe400078e0206 */
[----:B------:R-:W-:Y:S01]  /*01f0*/  @!P1 LDS R6, [R6+-0x4] ;  /* 0xfffffc0006069984 */ /* 0x000fe20000000800 */
[----:B------:R-:W-:-:S03]  /*0200*/  IMAD.SHL.U32 R5, R5, 0x2, RZ ;  /* 0x0000000205057824 */ /* 0x000fc600078e00ff */
[----:B------:R-:W0:Y:S02]  /*0210*/  @!P1 LDS R9, [R7+-0x4] ;  /* 0xfffffc0007099984 */ /* 0x000e240000000800 */
[----:B0-----:R-:W-:-:S05]  /*0220*/  @!P1 IMAD.IADD R8, R6, 0x1, R9 ;  /* 0x0000000106089824 */ /* 0x001fca00078e0209 */
[----:B------:R1:W-:Y:S01]  /*0230*/  @!P1 STS [R7+-0x4], R8 ;  /* 0xfffffc0807009388 */ /* 0x0003e20000000800 */
[----:B------:R-:W-:Y:S01]  /*0240*/  ISETP.GT.U32.AND P1, PT, R3, 0x3, PT ;  /* 0x000000030300780c */ /* 0x000fe20003f24070 */
[----:B------:R-:W-:-:S12]  /*0250*/  IMAD.MOV.U32 R3, RZ, RZ, R13 ;  /* 0x000000ffff037224 */ /* 0x000fd800078e000d */
[----:B-1----:R-:W-:Y:S05]  /*0260*/  @P1 BRA `(.L_x_1) ;  /* 0xfffffffc00c81947 */ /* 0x002fea000383ffff */
.L_x_0:
[C---:B------:R-:W-:Y:S02]  /*0270*/  ISETP.GE.U32.AND P1, PT, R11.reuse, 0x2, PT ;  /* 0x000000020b00780c */ /* 0x040fe40003f26070 */
[----:B------:R-:W-:-:S05]  /*0280*/  @!P0 LEA R2, R11, UR4, 0x2 ;  /* 0x000000040b028c11 */ /* 0x000fca000f8e10ff */
[----:B------:R1:W-:Y:S01]  /*0290*/  @!P0 STS [R2+-0x4], RZ ;  /* 0xfffffcff02008388 */ /* 0x0003e20000000800 */
[----:B------:R-:W-:Y:S06]  /*02a0*/  BAR.SYNC.DEFER_BLOCKING 0x0 ;  /* 0x0000000000007b1d */ /* 0x000fec0000010000 */
[----:B------:R-:W-:Y:S05]  /*02b0*/  @!P1 BRA `(.L_x_2) ;  /* 0x0000000000409947 */ /* 0x000fea0003800000 */
[----:B------:R-:W-:Y:S01]  /*02c0*/  LEA R8, R10, 0x1, 0x1 ;  /* 0x000000010a087811 */ /* 0x000fe200078e08ff */
[----:B------:R-:W-:-:S06]  /*02d0*/  UMOV UR5, 0x1 ;  /* 0x0000000100057882 */ /* 0x000fcc0000000000 */
.L_x_3:
[----:B------:R-:W-:Y:S01]  /*02e0*/  BAR.SYNC.DEFER_BLOCKING 0x0 ;  /* 0x0000000000007b1d */ /* 0x000fe20000010000 */
[----:B------:R-:W-:Y:S01]  /*02f0*/  ISETP.GE.U32.AND P0, PT, R10, UR5, PT ;  /* 0x000000050a007c0c */ /* 0x000fe2000bf06070 */
[----:B------:R-:W-:Y:S01]  /*0300*/  USHF.L.U32 UR5, UR5, 0x1, URZ ;  /* 0x0000000105057899 */ /* 0x000fe200080006ff */
[----:B------:R-:W-:-:S11]  /*0310*/  SHF.R.U32.HI R5, RZ, 0x1, R5 ;  /* 0x00000001ff057819 */ /* 0x000fd60000011605 */
[----:B-1----:R-:W-:-:S05]  /*0320*/  @!P0 IMAD R2, R5, R8, RZ ;  /* 0x0000000805028224 */ /* 0x002fca00078e02ff */
[----:B------:R-:W-:-:S05]  /*0330*/  @!P0 LEA R2, R2, UR4, 0x2 ;  /* 0x0000000402028c11 */ /* 0x000fca000f8e10ff */
[----:B------:R-:W-:Y:S01]  /*0340*/  @!P0 IMAD R6, R5, 0x4, R2 ;  /* 0x0000000405068824 */ /* 0x000fe200078e0202 */
[----:B0-----:R-:W-:Y:S04]  /*0350*/  @!P0 LDS R3, [R2+-0x4] ;  /* 0xfffffc0002038984 */ /* 0x001fe80000000800 */
[----:B------:R-:W0:Y:S02]  /*0360*/  @!P0 LDS R7, [R6+-0x4] ;  /* 0xfffffc0006078984 */ /* 0x000e240000000800 */
[----:B0-----:R-:W-:Y:S02]  /*0370*/  @!P0 IMAD.IADD R3, R3, 0x1, R7 ;  /* 0x0000000103038824 */ /* 0x001fe400078e0207 */
[----:B------:R2:W-:Y:S04]  /*0380*/  @!P0 STS [R2+-0x4], R7 ;  /* 0xfffffc0702008388 */ /* 0x0005e80000000800 */
[----:B------:R2:W-:Y:S01]  /*0390*/  @!P0 STS [R6+-0x4], R3 ;  /* 0xfffffc0306008388 */ /* 0x0005e20000000800 */
[----:B------:R-:W-:-:S13]  /*03a0*/  ISETP.LE.U32.AND P0, PT, R11, UR5, PT ;  /* 0x000000050b007c0c */ /* 0x000fda000bf03070 */
[----:B--2---:R-:W-:Y:S05]  /*03b0*/  @!P0 BRA `(.L_x_3) ;  /* 0xfffffffc00c88947 */ /* 0x004fea000383ffff */
.L_x_2:
[----:B------:R-:W2:Y:S01]  /*03c0*/  LDCU UR4, c[0x0][0x390] ;  /* 0x00007200ff0477ac */ /* 0x000ea20008000800 */
[----:B------:R-:W-:Y:S01]  /*03d0*/  BAR.SYNC.DEFER_BLOCKING 0x0 ;  /* 0x0000000000007b1d */ /* 0x000fe20000010000 */
[----:B--2---:R-:W-:-:S13]  /*03e0*/  ISETP.GE.AND P0, PT, R0, UR4, PT ;  /* 0x0000000400007c0c */ /* 0x004fda000bf06270 */
[----:B------:R-:W-:Y:S05]  /*03f0*/  @P0 EXIT ;  /* 0x000000000000094d */ /* 0x000fea0003800000 */
[----:B------:R-:W2:Y:S01]  /*0400*/  LDS R5, [R4] ;  /* 0x0000000004057984 */ /* 0x000ea20000000800 */
[----:B01----:R-:W0:Y:S02]  /*0410*/  LDC.64 R2, c[0x0][0x388] ;  /* 0x0000e200ff027b82 */ /* 0x003e240000000a00 */
[----:B0-----:R-:W-:-:S05]  /*0420*/  IMAD.WIDE R2, R0, 0x4, R2 ;  /* 0x0000000400027825 */ /* 0x001fca00078e0202 */
[----:B--2---:R-:W-:Y:S01]  /*0430*/  STG.E desc[UR6][R2.64], R5 ;  /* 0x0000000502007986 */ /* 0x004fe2000c101906 */
[----:B------:R-:W-:Y:S05]  /*0440*/  EXIT ;  /* 0x000000000000794d */ /* 0x000fea0003800000 */
.L_x_4:
[----:B------:R-:W-:-:S00]  /*0450*/  BRA `(.L_x_4) ;  /* 0xfffffffc00fc7947 */ /* 0x000fc0000383ffff */
[----:B------:R-:W-:-:S00]  /*0460*/  NOP ;  /* 0x0000000000007918 */ /* 0x000fc00000000000 */
        /* <DEDUP_REMOVED lines=9> */
.L_x_5:


//--------------------- .nv.shared._Z15scanBlockKernelPiS_i --------------------------
	.section	.nv.shared._Z15scanBlockKernelPiS_i,"aw",@nobits
	.sectionflags	@""
	.align	16
	.zero		1024


//--------------------- .nv.shared.reserved.0     --------------------------
	.section	.nv.shared.reserved.0,"aw",@nobits
	.weak		__nv_reservedSMEM_offset_0_alias
	.size		__nv_reservedSMEM_offset_0_alias, 0, 64
	.other		__nv_reservedSMEM_offset_0_alias,@"STO_CUDA_RESERVED_SHARED STV_DEFAULT"
__nv_reservedSMEM_offset_0_alias:
	.zero		0
	.zero		64


//--------------------- .nv.constant0._Z15scanBlockKernelPiS_i --------------------------
	.section	.nv.constant0._Z15scanBlockKernelPiS_i,"a",@progbits
	.sectionflags	@""
	.align	4
.nv.constant0._Z15scanBlockKernelPiS_i:
	.zero		916


//--------------------- SYMBOLS --------------------------

	.type		.nv.reservedSmem.offset0,@object
	.size		.nv.reservedSmem.offset0,0x4
	.type		.nv.reservedSmem.cap,@object
	.size		.nv.reservedSmem.cap,0x4
